	.headerflags	@"EF_CUDA_TEXMODE_UNIFIED EF_CUDA_64BIT_ADDRESS EF_CUDA_ACCELERATORS EF_CUDA_SM90 EF_CUDA_VIRTUAL_SM(EF_CUDA_SM90)"
	.elftype	@"ET_EXEC"


//--------------------- .nv.info                  --------------------------
	.section	.nv.info,"",@"SHT_CUDA_INFO"
	.align	4


	//----- nvinfo : EIATTR_REGCOUNT
	.align		4
        /*0000*/ 	.byte	0x04, 0x2f
        /*0002*/ 	.short	(.L_1 - .L_0)
	.align		4
.L_0:
        /*0004*/ 	.word	index@(triton_poi_fused__unsafe_index_add_convolution_mul_sub_30)
        /*0008*/ 	.word	0x00000038


	//----- nvinfo : EIATTR_MIN_STACK_SIZE
	.align		4
.L_1:
        /*000c*/ 	.byte	0x04, 0x12
        /*000e*/ 	.short	(.L_3 - .L_2)
	.align		4
.L_2:
        /*0010*/ 	.word	index@(triton_poi_fused__unsafe_index_add_convolution_mul_sub_30)
        /*0014*/ 	.word	0x00000000


	//----- nvinfo : EIATTR_FRAME_SIZE
	.align		4
.L_3:
        /*0018*/ 	.byte	0x04, 0x11
        /*001a*/ 	.short	(.L_5 - .L_4)
	.align		4
.L_4:
        /*001c*/ 	.word	index@(triton_poi_fused__unsafe_index_add_convolution_mul_sub_30)
        /*0020*/ 	.word	0x00000000


	//----- nvinfo : EIATTR_MIN_STACK_SIZE
	.align		4
.L_5:
        /*0024*/ 	.byte	0x04, 0x12
        /*0026*/ 	.short	(.L_7 - .L_6)
	.align		4
.L_6:
        /*0028*/ 	.word	index@(triton_poi_fused__unsafe_index_add_convolution_mul_sub_30)
        /*002c*/ 	.word	0x00000000
.L_7:


//--------------------- .nv.info.triton_poi_fused__unsafe_index_add_convolution_mul_sub_30 --------------------------
	.section	.nv.info.triton_poi_fused__unsafe_index_add_convolution_mul_sub_30,"",@"SHT_CUDA_INFO"
	.sectionflags	@""
	.align	4


	//----- nvinfo : EIATTR_CUDA_API_VERSION
	.align		4
        /*0000*/ 	.byte	0x04, 0x37
        /*0002*/ 	.short	(.L_9 - .L_8)
.L_8:
        /*0004*/ 	.word	0x0000007c


	//----- nvinfo : EIATTR_KPARAM_INFO
	.align		4
.L_9:
        /*0008*/ 	.byte	0x04, 0x17
        /*000a*/ 	.short	(.L_11 - .L_10)
.L_10:
        /*000c*/ 	.word	0x00000000
        /*0010*/ 	.short	0x0009
        /*0012*/ 	.short	0x0048
        /*0014*/ 	.byte	0x00, 0xf0, 0x11, 0x00


	//----- nvinfo : EIATTR_KPARAM_INFO
	.align		4
.L_11:
        /*0018*/ 	.byte	0x04, 0x17
        /*001a*/ 	.short	(.L_13 - .L_12)
.L_12:
        /*001c*/ 	.word	0x00000000
        /*0020*/ 	.short	0x0008
        /*0022*/ 	.short	0x0040
        /*0024*/ 	.byte	0x00, 0xf4, 0x21, 0x00


	//----- nvinfo : EIATTR_KPARAM_INFO
	.align		4
.L_13:
        /*0028*/ 	.byte	0x04, 0x17
        /*002a*/ 	.short	(.L_15 - .L_14)
.L_14:
        /*002c*/ 	.word	0x00000000
        /*0030*/ 	.short	0x0007
        /*0032*/ 	.short	0x0038
        /*0034*/ 	.byte	0x00, 0xf4, 0x21, 0x00


	//----- nvinfo : EIATTR_KPARAM_INFO
	.align		4
.L_15:
        /*0038*/ 	.byte	0x04, 0x17
        /*003a*/ 	.short	(.L_17 - .L_16)
.L_16:
        /*003c*/ 	.word	0x00000000
        /*0040*/ 	.short	0x0006
        /*0042*/ 	.short	0x0030
        /*0044*/ 	.byte	0x00, 0xf4, 0x21, 0x00


	//----- nvinfo : EIATTR_KPARAM_INFO
	.align		4
.L_17:
        /*0048*/ 	.byte	0x04, 0x17
        /*004a*/ 	.short	(.L_19 - .L_18)
.L_18:
        /*004c*/ 	.word	0x00000000
        /*0050*/ 	.short	0x0005
        /*0052*/ 	.short	0x0028
        /*0054*/ 	.byte	0x00, 0xf4, 0x21, 0x00


	//----- nvinfo : EIATTR_KPARAM_INFO
	.align		4
.L_19:
        /*0058*/ 	.byte	0x04, 0x17
        /*005a*/ 	.short	(.L_21 - .L_20)
.L_20:
        /*005c*/ 	.word	0x00000000
        /*0060*/ 	.short	0x0004
        /*0062*/ 	.short	0x0020
        /*0064*/ 	.byte	0x00, 0xf4, 0x21, 0x00


	//----- nvinfo : EIATTR_KPARAM_INFO
	.align		4
.L_21:
        /*0068*/ 	.byte	0x04, 0x17
        /*006a*/ 	.short	(.L_23 - .L_22)
.L_22:
        /*006c*/ 	.word	0x00000000
        /*0070*/ 	.short	0x0003
        /*0072*/ 	.short	0x0018
        /*0074*/ 	.byte	0x00, 0xf4, 0x21, 0x00


	//----- nvinfo : EIATTR_KPARAM_INFO
	.align		4
.L_23:
        /*0078*/ 	.byte	0x04, 0x17
        /*007a*/ 	.short	(.L_25 - .L_24)
.L_24:
        /*007c*/ 	.word	0x00000000
        /*0080*/ 	.short	0x0002
        /*0082*/ 	.short	0x0010
        /*0084*/ 	.byte	0x00, 0xf4, 0x21, 0x00


	//----- nvinfo : EIATTR_KPARAM_INFO
	.align		4
.L_25:
        /*0088*/ 	.byte	0x04, 0x17
        /*008a*/ 	.short	(.L_27 - .L_26)
.L_26:
        /*008c*/ 	.word	0x00000000
        /*0090*/ 	.short	0x0001
        /*0092*/ 	.short	0x0008
        /*0094*/ 	.byte	0x00, 0xf4, 0x21, 0x00


	//----- nvinfo : EIATTR_KPARAM_INFO
	.align		4
.L_27:
        /*0098*/ 	.byte	0x04, 0x17
        /*009a*/ 	.short	(.L_29 - .L_28)
.L_28:
        /*009c*/ 	.word	0x00000000
        /*00a0*/ 	.short	0x0000
        /*00a2*/ 	.short	0x0000
        /*00a4*/ 	.byte	0x00, 0xf4, 0x21, 0x00


	//----- nvinfo : EIATTR_SPARSE_MMA_MASK
	.align		4
.L_29:
        /*00a8*/ 	.byte	0x03, 0x50
        /*00aa*/ 	.short	0x0000


	//----- nvinfo : EIATTR_MAXREG_COUNT
	.align		4
        /*00ac*/ 	.byte	0x03, 0x1b
        /*00ae*/ 	.short	0x00ff


	//----- nvinfo : EIATTR_EXIT_INSTR_OFFSETS
	.align		4
        /*00b0*/ 	.byte	0x04, 0x1c
        /*00b2*/ 	.short	(.L_31 - .L_30)


	//   ....[0]....
.L_30:
        /*00b4*/ 	.word	0x00001670


	//----- nvinfo : EIATTR_REQNTID
	.align		4
.L_31:
        /*00b8*/ 	.byte	0x04, 0x10
        /*00ba*/ 	.short	(.L_33 - .L_32)
.L_32:
        /*00bc*/ 	.word	0x00000080
        /*00c0*/ 	.word	0x00000001
        /*00c4*/ 	.word	0x00000001


	//----- nvinfo : EIATTR_CBANK_PARAM_SIZE
	.align		4
.L_33:
        /*00c8*/ 	.byte	0x03, 0x19
        /*00ca*/ 	.short	0x004c


	//----- nvinfo : EIATTR_PARAM_CBANK
	.align		4
        /*00cc*/ 	.byte	0x04, 0x0a
        /*00ce*/ 	.short	(.L_35 - .L_34)
	.align		4
.L_34:
        /*00d0*/ 	.word	index@(.nv.constant0.triton_poi_fused__unsafe_index_add_convolution_mul_sub_30)
        /*00d4*/ 	.short	0x0210
        /*00d6*/ 	.short	0x004c


	//----- nvinfo : EIATTR_SW_WAR
	.align		4
.L_35:
        /*00d8*/ 	.byte	0x04, 0x36
        /*00da*/ 	.short	(.L_37 - .L_36)
.L_36:
        /*00dc*/ 	.word	0x00000008
.L_37:


//--------------------- .nv.callgraph             --------------------------
	.section	.nv.callgraph,"",@"SHT_CUDA_CALLGRAPH"
	.align	4
	.sectionentsize	8
	.align		4
        /*0000*/ 	.word	0x00000000
	.align		4
        /*0004*/ 	.word	0xffffffff
	.align		4
        /*0008*/ 	.word	0x00000000
	.align		4
        /*000c*/ 	.word	0xfffffffe
	.align		4
        /*0010*/ 	.word	0x00000000
	.align		4
        /*0014*/ 	.word	0xfffffffd
	.align		4
        /*0018*/ 	.word	0x00000000
	.align		4
        /*001c*/ 	.word	0xfffffffc


//--------------------- .text.triton_poi_fused__unsafe_index_add_convolution_mul_sub_30 --------------------------
	.section	.text.triton_poi_fused__unsafe_index_add_convolution_mul_sub_30,"ax",@progbits
	.align	128
        .global         triton_poi_fused__unsafe_index_add_convolution_mul_sub_30
        .type           triton_poi_fused__unsafe_index_add_convolution_mul_sub_30,@function
        .size           triton_poi_fused__unsafe_index_add_convolution_mul_sub_30,(.L_x_1 - triton_poi_fused__unsafe_index_add_convolution_mul_sub_30)
        .other          triton_poi_fused__unsafe_index_add_convolution_mul_sub_30,@"STO_CUDA_ENTRY STV_DEFAULT"
triton_poi_fused__unsafe_index_add_convolution_mul_sub_30:
.text.triton_poi_fused__unsafe_index_add_convolution_mul_sub_30:
[----:B------:R-:W-:Y:S01]  /*0000*/  LDC R1, c[0x0][0x28] ;  /* 0x00000a00ff017b82 */ /* 0x000fe20000000800 */
[----:B------:R-:W1:Y:S07]  /*0010*/  S2R R0, SR_TID.X ;  /* 0x0000000000007919 */ /* 0x000e6e0000002100 */
[----:B------:R-:W2:Y:S01]  /*0020*/  LDC.64 R26, c[0x0][0x218] ;  /* 0x00008600ff1a7b82 */ /* 0x000ea20000000a00 */
[----:B------:R-:W-:Y:S01]  /*0030*/  ULDC.64 UR4, c[0x0][0x208] ;  /* 0x0000820000047ab9 */ /* 0x000fe20000000a00 */
[----:B------:R-:W-:Y:S01]  /*0040*/  ULDC.64 UR6, c[0x0][0x228] ;  /* 0x00008a0000067ab9 */ /* 0x000fe20000000a00 */
[----:B------:R-:W3:Y:S05]  /*0050*/  S2R R7, SR_CTAID.X ;  /* 0x0000000000077919 */ /* 0x000eea0000002500 */
[----:B------:R-:W4:Y:S08]  /*0060*/  LDC.64 R50, c[0x0][0x220] ;  /* 0x00008800ff327b82 */ /* 0x000f300000000a00 */
[----:B------:R-:W5:Y:S08]  /*0070*/  LDC.64 R34, c[0x0][0x238] ;  /* 0x00008e00ff227b82 */ /* 0x000f700000000a00 */
[----:B------:R-:W4:Y:S01]  /*0080*/  LDC.64 R28, c[0x0][0x248] ;  /* 0x00009200ff1c7b82 */ /* 0x000f220000000a00 */
[----:B-1----:R-:W-:-:S07]  /*0090*/  SHF.L.U32 R0, R0, 0x2, RZ ;  /* 0x0000000200007819 */ /* 0x002fce00000006ff */
[----:B------:R-:W1:Y:S01]  /*00a0*/  LDC.64 R52, c[0x0][0x250] ;  /* 0x00009400ff347b82 */ /* 0x000e620000000a00 */
[----:B------:R-:W-:-:S04]  /*00b0*/  LOP3.LUT R0, R0, 0x1fc, RZ, 0xc0, !PT ;  /* 0x000001fc00007812 */ /* 0x000fc800078ec0ff */
[----:B---3--:R-:W-:-:S04]  /*00c0*/  LEA R0, R7, R0, 0xa ;  /* 0x0000000007007211 */ /* 0x008fc800078e50ff */
[----:B------:R-:W-:-:S04]  /*00d0*/  SHF.R.S32.HI R3, RZ, 0x1f, R0 ;  /* 0x0000001fff037819 */ /* 0x000fc80000011400 */
[----:B------:R-:W-:-:S04]  /*00e0*/  LEA.HI R4, R3, R0, RZ, 0x5 ;  /* 0x0000000003047211 */ /* 0x000fc800078f28ff */
[----:B------:R-:W-:Y:S02]  /*00f0*/  SHF.R.S32.HI R41, RZ, 0x5, R4 ;  /* 0x00000005ff297819 */ /* 0x000fe40000011404 */
[----:B------:R-:W-:Y:S02]  /*0100*/  LOP3.LUT R5, R4, 0xffffffe0, RZ, 0xc0, !PT ;  /* 0xffffffe004057812 */ /* 0x000fe400078ec0ff */
[----:B------:R-:W-:-:S04]  /*0110*/  LEA.HI R2, R41, R41, RZ, 0x5 ;  /* 0x0000002929027211 */ /* 0x000fc800078f28ff */
[----:B------:R-:W-:-:S05]  /*0120*/  LOP3.LUT R2, R2, 0xffffffe0, RZ, 0xc0, !PT ;  /* 0xffffffe002027812 */ /* 0x000fca00078ec0ff */
[----:B------:R-:W-:-:S04]  /*0130*/  IMAD.IADD R41, R41, 0x1, -R2 ;  /* 0x0000000129297824 */ /* 0x000fc800078e0a02 */
[----:B--2---:R-:W-:Y:S01]  /*0140*/  IMAD.WIDE R2, R41, 0x8, R26 ;  /* 0x0000000829027825 */ /* 0x004fe200078e021a */
[----:B------:R-:W-:-:S05]  /*0150*/  IADD3 R5, R0, -R5, RZ ;  /* 0x8000000500057210 */ /* 0x000fca0007ffe0ff */
[----:B------:R-:W2:Y:S01]  /*0160*/  LDG.E.EL.64 R2, desc[UR4][R2.64] ;  /* 0x0000000402027981 */ /* 0x000ea2000c2e1b00 */
[----:B----4-:R-:W-:-:S04]  /*0170*/  IMAD.WIDE R16, R5, 0x8, R50 ;  /* 0x0000000805107825 */ /* 0x010fc800078e0232 */
[----:B-----5:R-:W-:Y:S02]  /*0180*/  IMAD.WIDE R12, R5, 0x8, R34 ;  /* 0x00000008050c7825 */ /* 0x020fe400078e0222 */
[----:B------:R-:W3:Y:S04]  /*0190*/  LDG.E.EL.128 R16, desc[UR4][R16.64] ;  /* 0x0000000410107981 */ /* 0x000ee8000c2e1d00 */
[----:B------:R-:W4:Y:S01]  /*01a0*/  LDG.E.EL.128 R12, desc[UR4][R12.64] ;  /* 0x000000040c0c7981 */ /* 0x000f22000c2e1d00 */
[----:B0-----:R-:W-:Y:S01]  /*01b0*/  IMAD.WIDE R32, R41, 0x8, R28 ;  /* 0x0000000829207825 */ /* 0x001fe200078e021c */
[----:B------:R-:W-:-:S05]  /*01c0*/  SHF.R.S32.HI R31, RZ, 0x15, R7 ;  /* 0x00000015ff1f7819 */ /* 0x000fca0000011407 */
[----:B------:R-:W5:Y:S01]  /*01d0*/  LDG.E.EL.64 R32, desc[UR4][R32.64] ;  /* 0x0000000420207981 */ /* 0x000f62000c2e1b00 */
[----:B------:R-:W-:-:S04]  /*01e0*/  SGXT R31, R31, 0x1 ;  /* 0x000000011f1f781a */ /* 0x000fc80000000200 */
[----:B------:R-:W-:-:S04]  /*01f0*/  LEA.HI R23, R31, R0, RZ, 0xa ;  /* 0x000000001f177211 */ /* 0x000fc800078f50ff */
[----:B------:R-:W-:-:S05]  /*0200*/  SHF.R.S32.HI R23, RZ, 0xa, R23 ;  /* 0x0000000aff177819 */ /* 0x000fca0000011417 */
[----:B------:R-:W-:-:S05]  /*0210*/  IMAD.HI R10, R23, 0x30c30c31, RZ ;  /* 0x30c30c31170a7827 */ /* 0x000fca00078e02ff */
[----:B------:R-:W-:-:S04]  /*0220*/  SHF.R.U32.HI R7, RZ, 0x1f, R10 ;  /* 0x0000001fff077819 */ /* 0x000fc8000001160a */
[----:B------:R-:W-:Y:S02]  /*0230*/  LEA.HI.SX32 R10, R10, R7, 0x1e ;  /* 0x000000070a0a7211 */ /* 0x000fe400078ff2ff */
[----:B------:R-:W0:Y:S01]  /*0240*/  LDC.64 R6, c[0x0][0x230] ;  /* 0x00008c00ff067b82 */ /* 0x000e220000000a00 */
[----:B------:R-:W-:Y:S02]  /*0250*/  IADD3 R24, R0, 0x200, RZ ;  /* 0x0000020000187810 */ /* 0x000fe40007ffe0ff */
[----:B--2---:R-:W-:-:S04]  /*0260*/  SHF.R.U32.HI R9, RZ, 0x1b, R3 ;  /* 0x0000001bff097819 */ /* 0x004fc80000011603 */
[----:B------:R-:W-:-:S04]  /*0270*/  LOP3.LUT R9, R9, 0x10, RZ, 0xc0, !PT ;  /* 0x0000001009097812 */ /* 0x000fc800078ec0ff */
[----:B------:R-:W-:Y:S02]  /*0280*/  IADD3 R22, P0, R2, R9, RZ ;  /* 0x0000000902167210 */ /* 0x000fe40007f1e0ff */
[----:B---3--:R-:W-:Y:S02]  /*0290*/  SHF.R.U32.HI R2, RZ, 0x19, R17 ;  /* 0x00000019ff027819 */ /* 0x008fe40000011611 */
[----:B----4-:R-:W-:Y:S01]  /*02a0*/  SHF.R.U32.HI R20, RZ, 0x19, R13 ;  /* 0x00000019ff147819 */ /* 0x010fe2000001160d */
[----:B------:R-:W-:Y:S01]  /*02b0*/  IMAD.X R11, RZ, RZ, R3, P0 ;  /* 0x000000ffff0b7224 */ /* 0x000fe200000e0603 */
[----:B------:R-:W-:Y:S02]  /*02c0*/  LEA R9, P0, R16, UR6, 0x2 ;  /* 0x0000000610097c11 */ /* 0x000fe4000f8010ff */
[----:B------:R-:W-:Y:S02]  /*02d0*/  LOP3.LUT R2, R2, 0x40, RZ, 0xc0, !PT ;  /* 0x0000004002027812 */ /* 0x000fe400078ec0ff */
[----:B------:R-:W-:-:S02]  /*02e0*/  LEA R3, P1, R12, UR6, 0x2 ;  /* 0x000000060c037c11 */ /* 0x000fc4000f8210ff */
[----:B------:R-:W-:Y:S02]  /*02f0*/  LOP3.LUT R20, R20, 0x40, RZ, 0xc0, !PT ;  /* 0x0000004014147812 */ /* 0x000fe400078ec0ff */
[----:B------:R-:W-:Y:S02]  /*0300*/  LEA.HI.X R4, R16, UR7, R17, 0x2, P0 ;  /* 0x0000000710047c11 */ /* 0x000fe400080f1411 */
[----:B------:R-:W-:Y:S02]  /*0310*/  IADD3 R2, P0, R2, R9, RZ ;  /* 0x0000000902027210 */ /* 0x000fe40007f1e0ff */
[----:B------:R-:W-:Y:S01]  /*0320*/  LEA.HI.X R12, R12, UR7, R13, 0x2, P1 ;  /* 0x000000070c0c7c11 */ /* 0x000fe200088f140d */
[----:B------:R-:W2:Y:S01]  /*0330*/  LDC.64 R8, c[0x0][0x240] ;  /* 0x00009000ff087b82 */ /* 0x000ea20000000a00 */
[----:B------:R-:W-:Y:S01]  /*0340*/  IADD3 R20, P1, R20, R3, RZ ;  /* 0x0000000314147210 */ /* 0x000fe20007f3e0ff */
[----:B------:R-:W-:Y:S01]  /*0350*/  IMAD R13, R10, -0x15, R23 ;  /* 0xffffffeb0a0d7824 */ /* 0x000fe200078e0217 */
[C---:B------:R-:W-:Y:S01]  /*0360*/  SHF.L.U32 R25, R22.reuse, 0x6, RZ ;  /* 0x0000000616197819 */ /* 0x040fe200000006ff */
[----:B------:R-:W-:Y:S01]  /*0370*/  IMAD.SHL.U32 R23, R23, 0x100, RZ ;  /* 0x0000010017177824 */ /* 0x000fe200078e00ff */
[----:B------:R-:W-:Y:S01]  /*0380*/  IADD3.X R4, RZ, R4, RZ, P0, !PT ;  /* 0x00000004ff047210 */ /* 0x000fe200007fe4ff */
[----:B------:R-:W-:Y:S01]  /*0390*/  IMAD.X R3, RZ, RZ, R12, P1 ;  /* 0x000000ffff037224 */ /* 0x000fe200008e060c */
[----:B------:R-:W-:Y:S01]  /*03a0*/  SHF.L.U64.HI R22, R22, 0x6, R11 ;  /* 0x0000000616167819 */ /* 0x000fe2000001020b */
[----:B0-----:R-:W-:Y:S01]  /*03b0*/  IMAD.WIDE R12, R13, 0x4, R6 ;  /* 0x000000040d0c7825 */ /* 0x001fe200078e0206 */
[----:B------:R-:W-:-:S02]  /*03c0*/  IADD3 R16, P0, R25, R2, RZ ;  /* 0x0000000219107210 */ /* 0x000fc40007f1e0ff */
[----:B------:R-:W-:Y:S02]  /*03d0*/  IADD3 R36, P1, R20, R25, RZ ;  /* 0x0000001914247210 */ /* 0x000fe40007f3e0ff */
[----:B------:R-:W-:Y:S01]  /*03e0*/  IADD3.X R17, R22, R4, RZ, P0, !PT ;  /* 0x0000000416117210 */ /* 0x000fe200007fe4ff */
[----:B------:R0:W3:Y:S01]  /*03f0*/  LDG.E.EL R21, desc[UR4][R12.64] ;  /* 0x000000040c157981 */ /* 0x0000e2000c2e1900 */
[----:B------:R-:W-:Y:S01]  /*0400*/  IADD3.X R37, R3, R22, RZ, P1, !PT ;  /* 0x0000001603257210 */ /* 0x000fe20000ffe4ff */
[----:B------:R-:W-:-:S04]  /*0410*/  IMAD.WIDE R16, R23, 0x4, R16 ;  /* 0x0000000417107825 */ /* 0x000fc800078e0210 */
[----:B------:R-:W-:Y:S02]  /*0420*/  IMAD.WIDE R36, R23, 0x4, R36 ;  /* 0x0000000417247825 */ /* 0x000fe400078e0224 */
[----:B------:R4:W3:Y:S04]  /*0430*/  LDG.E.EL R16, desc[UR4][R16.64] ;  /* 0x0000000410107981 */ /* 0x0008e8000c2e1900 */
[----:B------:R-:W3:Y:S01]  /*0440*/  LDG.E.EL R36, desc[UR4][R36.64] ;  /* 0x0000000424247981 */ /* 0x000ee2000c2e1900 */
[----:B--2---:R-:W-:-:S06]  /*0450*/  IMAD.WIDE R8, R5, 0x4, R8 ;  /* 0x0000000405087825 */ /* 0x004fcc00078e0208 */
[----:B------:R-:W2:Y:S01]  /*0460*/  LDG.E.EL.128 R8, desc[UR4][R8.64] ;  /* 0x0000000408087981 */ /* 0x000ea2000c2e1d00 */
[----:B------:R-:W-:-:S04]  /*0470*/  LEA.HI R5, R31, R24, RZ, 0xa ;  /* 0x000000181f057211 */ /* 0x000fc800078f50ff */
[----:B------:R-:W-:-:S05]  /*0480*/  SHF.R.S32.HI R5, RZ, 0xa, R5 ;  /* 0x0000000aff057819 */ /* 0x000fca0000011405 */
[----:B------:R-:W-:Y:S01]  /*0490*/  IMAD.HI R30, R5, 0x30c30c31, RZ ;  /* 0x30c30c31051e7827 */ /* 0x000fe200078e02ff */
[----:B------:R-:W-:-:S04]  /*04a0*/  LEA.HI R24, R31, R24, RZ, 0x5 ;  /* 0x000000181f187211 */ /* 0x000fc800078f28ff */
[----:B0-----:R-:W-:Y:S02]  /*04b0*/  SHF.R.U32.HI R13, RZ, 0x1f, R30 ;  /* 0x0000001fff0d7819 */ /* 0x001fe4000001161e */
[----:B------:R-:W-:Y:S02]  /*04c0*/  SHF.R.S32.HI R24, RZ, 0x5, R24 ;  /* 0x00000005ff187819 */ /* 0x000fe40000011418 */
[----:B------:R-:W-:Y:S02]  /*04d0*/  LEA.HI.SX32 R30, R30, R13, 0x1e ;  /* 0x0000000d1e1e7211 */ /* 0x000fe400078ff2ff */
[----:B------:R-:W-:-:S03]  /*04e0*/  LEA.HI R12, R24, R24, RZ, 0x5 ;  /* 0x00000018180c7211 */ /* 0x000fc600078f28ff */
[----:B------:R-:W-:Y:S01]  /*04f0*/  IMAD R39, R30, -0x15, R5 ;  /* 0xffffffeb1e277824 */ /* 0x000fe200078e0205 */
[----:B----4-:R-:W-:Y:S01]  /*0500*/  LOP3.LUT R17, R12, 0xffffffe0, RZ, 0xc0, !PT ;  /* 0xffffffe00c117812 */ /* 0x010fe200078ec0ff */
[----:B------:R-:W-:Y:S02]  /*0510*/  VIADD R12, R0, 0x2 ;  /* 0x00000002000c7836 */ /* 0x000fe40000000000 */
[----:B------:R-:W-:Y:S01]  /*0520*/  IMAD.WIDE R38, R39, 0x4, R6 ;  /* 0x0000000427267825 */ /* 0x000fe200078e0206 */
[----:B-----5:R-:W-:Y:S02]  /*0530*/  SHF.R.U32.HI R7, RZ, 0x1b, R33 ;  /* 0x0000001bff077819 */ /* 0x020fe40000011621 */
[----:B------:R-:W-:Y:S02]  /*0540*/  LEA.HI R31, R31, R12, RZ, 0x5 ;  /* 0x0000000c1f1f7211 */ /* 0x000fe400078f28ff */
[----:B------:R-:W-:Y:S02]  /*0550*/  LOP3.LUT R7, R7, 0x10, RZ, 0xc0, !PT ;  /* 0x0000001007077812 */ /* 0x000fe400078ec0ff */
[----:B------:R-:W-:-:S02]  /*0560*/  LOP3.LUT R13, R31, 0xffffffe0, RZ, 0xc0, !PT ;  /* 0xffffffe01f0d7812 */ /* 0x000fc400078ec0ff */
[----:B------:R-:W-:Y:S02]  /*0570*/  IADD3 R31, P0, R32, R7, RZ ;  /* 0x00000007201f7210 */ /* 0x000fe40007f1e0ff */
[----:B------:R-:W-:Y:S01]  /*0580*/  IADD3 R17, R24, -R17, RZ ;  /* 0x8000001118117210 */ /* 0x000fe20007ffe0ff */
[----:B------:R0:W4:Y:S01]  /*0590*/  LDG.E.EL R7, desc[UR4][R38.64] ;  /* 0x0000000426077981 */ /* 0x000122000c2e1900 */
[----:B------:R-:W-:Y:S02]  /*05a0*/  SHF.R.U32.HI R24, RZ, 0x19, R19 ;  /* 0x00000019ff187819 */ /* 0x000fe40000011613 */
[----:B------:R-:W-:Y:S02]  /*05b0*/  IADD3.X R30, RZ, R33, RZ, P0, !PT ;  /* 0x00000021ff1e7210 */ /* 0x000fe400007fe4ff */
[----:B------:R-:W-:Y:S02]  /*05c0*/  LEA R33, P0, R18, UR6, 0x2 ;  /* 0x0000000612217c11 */ /* 0x000fe4000f8010ff */
[----:B------:R-:W-:-:S02]  /*05d0*/  LOP3.LUT R24, R24, 0x40, RZ, 0xc0, !PT ;  /* 0x0000004018187812 */ /* 0x000fc400078ec0ff */
[----:B------:R-:W-:Y:S02]  /*05e0*/  LEA.HI.X R18, R18, UR7, R19, 0x2, P0 ;  /* 0x0000000712127c11 */ /* 0x000fe400080f1413 */
[----:B------:R-:W-:Y:S02]  /*05f0*/  IADD3 R13, R12, -R13, RZ ;  /* 0x8000000d0c0d7210 */ /* 0x000fe40007ffe0ff */
[----:B------:R-:W-:Y:S02]  /*0600*/  IADD3 R24, P0, R24, R33, RZ ;  /* 0x0000002118187210 */ /* 0x000fe40007f1e0ff */
[C---:B------:R-:W-:Y:S02]  /*0610*/  LEA R32, P1, R14.reuse, UR6, 0x2 ;  /* 0x000000060e207c11 */ /* 0x040fe4000f8210ff */
[--C-:B------:R-:W-:Y:S02]  /*0620*/  SHF.R.U32.HI R12, RZ, 0x19, R15.reuse ;  /* 0x00000019ff0c7819 */ /* 0x100fe4000001160f */
[C---:B------:R-:W-:Y:S01]  /*0630*/  SHF.L.U64.HI R30, R31.reuse, 0x6, R30 ;  /* 0x000000061f1e7819 */ /* 0x040fe2000001021e */
[----:B------:R-:W-:Y:S01]  /*0640*/  IMAD.SHL.U32 R31, R31, 0x40, RZ ;  /* 0x000000401f1f7824 */ /* 0x000fe200078e00ff */
[----:B------:R-:W-:-:S02]  /*0650*/  LEA.HI.X R33, R14, UR7, R15, 0x2, P1 ;  /* 0x000000070e217c11 */ /* 0x000fc400088f140f */
[----:B0-----:R-:W-:Y:S02]  /*0660*/  IADD3.X R39, RZ, R18, RZ, P0, !PT ;  /* 0x00000012ff277210 */ /* 0x001fe400007fe4ff */
[----:B------:R-:W-:Y:S02]  /*0670*/  LOP3.LUT R15, R12, 0x40, RZ, 0xc0, !PT ;  /* 0x000000400c0f7812 */ /* 0x000fe400078ec0ff */
[----:B------:R-:W-:Y:S02]  /*0680*/  IADD3 R14, P0, R24, R25, RZ ;  /* 0x00000019180e7210 */ /* 0x000fe40007f1e0ff */
[----:B------:R-:W-:Y:S02]  /*0690*/  IADD3 R32, P1, R15, R32, RZ ;  /* 0x000000200f207210 */ /* 0x000fe40007f3e0ff */
[----:B------:R-:W-:Y:S01]  /*06a0*/  IADD3 R46, P2, R31, R2, RZ ;  /* 0x000000021f2e7210 */ /* 0x000fe20007f5e0ff */
[----:B------:R-:W-:Y:S01]  /*06b0*/  IMAD.X R15, R39, 0x1, R22, P0 ;  /* 0x00000001270f7824 */ /* 0x000fe200000e0616 */
[----:B------:R-:W-:Y:S01]  /*06c0*/  IADD3 R48, P3, R31, R20, RZ ;  /* 0x000000141f307210 */ /* 0x000fe20007f7e0ff */
[----:B-1----:R-:W-:Y:S01]  /*06d0*/  IMAD.WIDE R40, R41, 0x4, R52 ;  /* 0x0000000429287825 */ /* 0x002fe200078e0234 */
[----:B------:R-:W-:-:S02]  /*06e0*/  IADD3.X R47, R30, R4, RZ, P2, !PT ;  /* 0x000000041e2f7210 */ /* 0x000fc400017fe4ff */
[----:B------:R-:W-:Y:S01]  /*06f0*/  IADD3.X R49, R30, R3, RZ, P3, !PT ;  /* 0x000000031e317210 */ /* 0x000fe20001ffe4ff */
[C---:B------:R-:W-:Y:S01]  /*0700*/  IMAD.WIDE R14, R23.reuse, 0x4, R14 ;  /* 0x00000004170e7825 */ /* 0x040fe200078e020e */
[----:B------:R-:W-:Y:S01]  /*0710*/  IADD3.X R33, RZ, R33, RZ, P1, !PT ;  /* 0x00000021ff217210 */ /* 0x000fe20000ffe4ff */
[----:B------:R0:W5:Y:S01]  /*0720*/  LDG.E.EL R6, desc[UR4][R40.64] ;  /* 0x0000000428067981 */ /* 0x000162000c2e1900 */
[----:B------:R-:W-:Y:S01]  /*0730*/  IADD3 R42, P0, R32, R25, RZ ;  /* 0x00000019202a7210 */ /* 0x000fe20007f1e0ff */
[C---:B------:R-:W-:Y:S02]  /*0740*/  IMAD.WIDE R46, R23.reuse, 0x4, R46 ;  /* 0x00000004172e7825 */ /* 0x040fe400078e022e */
[----:B------:R1:W4:Y:S01]  /*0750*/  LDG.E.EL R38, desc[UR4][R14.64] ;  /* 0x000000040e267981 */ /* 0x000322000c2e1900 */
[----:B------:R-:W-:Y:S01]  /*0760*/  IADD3.X R43, R33, R22, RZ, P0, !PT ;  /* 0x00000016212b7210 */ /* 0x000fe200007fe4ff */
[----:B------:R-:W-:Y:S02]  /*0770*/  IMAD.WIDE R48, R23, 0x4, R48 ;  /* 0x0000000417307825 */ /* 0x000fe400078e0230 */
[----:B------:R-:W4:Y:S01]  /*0780*/  LDG.E.EL R46, desc[UR4][R46.64] ;  /* 0x000000042e2e7981 */ /* 0x000f22000c2e1900 */
[----:B0-----:R-:W-:-:S03]  /*0790*/  IADD3 R40, P1, R31, R24, RZ ;  /* 0x000000181f287210 */ /* 0x001fc60007f3e0ff */
[----:B------:R-:W5:Y:S01]  /*07a0*/  LDG.E.EL R48, desc[UR4][R48.64] ;  /* 0x0000000430307981 */ /* 0x000f62000c2e1900 */
[----:B-1----:R-:W-:Y:S01]  /*07b0*/  IADD3 R14, P0, R31, R32, RZ ;  /* 0x000000201f0e7210 */ /* 0x002fe20007f1e0ff */
[----:B------:R-:W-:-:S03]  /*07c0*/  IMAD.X R41, R30, 0x1, R39, P1 ;  /* 0x000000011e297824 */ /* 0x000fc600008e0627 */
[----:B------:R-:W-:Y:S01]  /*07d0*/  IADD3.X R15, R30, R33, RZ, P0, !PT ;  /* 0x000000211e0f7210 */ /* 0x000fe200007fe4ff */
[----:B------:R-:W-:-:S04]  /*07e0*/  IMAD.WIDE R42, R23, 0x4, R42 ;  /* 0x00000004172a7825 */ /* 0x000fc800078e022a */
[C---:B------:R-:W-:Y:S02]  /*07f0*/  IMAD.WIDE R40, R23.reuse, 0x4, R40 ;  /* 0x0000000417287825 */ /* 0x040fe400078e0228 */
[----:B------:R-:W5:Y:S02]  /*0800*/  LDG.E.EL R42, desc[UR4][R42.64] ;  /* 0x000000042a2a7981 */ /* 0x000f64000c2e1900 */
[----:B------:R-:W-:Y:S02]  /*0810*/  IMAD.WIDE R44, R23, 0x4, R14 ;  /* 0x00000004172c7825 */ /* 0x000fe400078e020e */
[----:B------:R-:W5:Y:S04]  /*0820*/  LDG.E.EL R40, desc[UR4][R40.64] ;  /* 0x0000000428287981 */ /* 0x000f68000c2e1900 */
[----:B------:R-:W5:Y:S01]  /*0830*/  LDG.E.EL R44, desc[UR4][R44.64] ;  /* 0x000000042c2c7981 */ /* 0x000f62000c2e1900 */
[----:B------:R-:W-:-:S04]  /*0840*/  IMAD.WIDE R14, R13, 0x8, R50 ;  /* 0x000000080d0e7825 */ /* 0x000fc800078e0232 */
[----:B------:R-:W-:Y:S02]  /*0850*/  IMAD.WIDE R18, R13, 0x8, R34 ;  /* 0x000000080d127825 */ /* 0x000fe400078e0222 */
[----:B------:R-:W5:Y:S02]  /*0860*/  LDG.E.EL.128 R12, desc[UR4][R14.64] ;  /* 0x000000040e0c7981 */ /* 0x000f64000c2e1d00 */
[----:B------:R-:W-:-:S04]  /*0870*/  IMAD.WIDE R26, R17, 0x8, R26 ;  /* 0x00000008111a7825 */ /* 0x000fc800078e021a */
[----:B------:R-:W-:-:S04]  /*0880*/  IMAD.WIDE R28, R17, 0x8, R28 ;  /* 0x00000008111c7825 */ /* 0x000fc800078e021c */
[----:B------:R-:W-:Y:S02]  /*0890*/  IMAD.WIDE R52, R17, 0x4, R52 ;  /* 0x0000000411347825 */ /* 0x000fe400078e0234 */
[----:B------:R-:W5:Y:S02]  /*08a0*/  LDG.E.EL.64 R28, desc[UR4][R28.64] ;  /* 0x000000041c1c7981 */ /* 0x000f64000c2e1b00 */
[C---:B---3--:R-:W-:Y:S01]  /*08b0*/  FADD R37, R21.reuse, R16 ;  /* 0x0000001015257221 */ /* 0x048fe20000000000 */
[----:B------:R-:W-:-:S04]  /*08c0*/  FADD R36, R21, R36 ;  /* 0x0000002415247221 */ /* 0x000fc80000000000 */
[----:B------:R-:W-:Y:S02]  /*08d0*/  FADD R16, -R37, R36 ;  /* 0x0000002425107221 */ /* 0x000fe40000000100 */
[----:B------:R-:W3:Y:S02]  /*08e0*/  LDG.E.EL R36, desc[UR4][R52.64] ;  /* 0x0000000434247981 */ /* 0x000ee4000c2e1900 */
[----:B--2---:R-:W-:Y:S02]  /*08f0*/  FFMA R37, R8, R16, R37 ;  /* 0x0000001008257223 */ /* 0x004fe40000000025 */
[----:B------:R-:W2:Y:S01]  /*0900*/  LDG.E.EL.128 R16, desc[UR4][R18.64] ;  /* 0x0000000412107981 */ /* 0x000ea2000c2e1d00 */
[C---:B----4-:R-:W-:Y:S01]  /*0910*/  FADD R35, R21.reuse, R46 ;  /* 0x0000002e15237221 */ /* 0x050fe20000000000 */
[----:B-----5:R-:W-:-:S04]  /*0920*/  FADD R48, R21, R48 ;  /* 0x0000003015307221 */ /* 0x020fc80000000000 */
[----:B------:R-:W-:Y:S01]  /*0930*/  FADD R34, -R35, R48 ;  /* 0x0000003023227221 */ /* 0x000fe20000000100 */
[----:B------:R-:W-:-:S03]  /*0940*/  FADD R38, R21, R38 ;  /* 0x0000002615267221 */ /* 0x000fc60000000000 */
[----:B------:R-:W-:Y:S01]  /*0950*/  FFMA R34, R8, R34, R35 ;  /* 0x0000002208227223 */ /* 0x000fe20000000023 */
[C---:B------:R-:W-:Y:S01]  /*0960*/  FADD R35, R21.reuse, R42 ;  /* 0x0000002a15237221 */ /* 0x040fe20000000000 */
[----:B------:R-:W-:-:S03]  /*0970*/  FADD R40, R21, R40 ;  /* 0x0000002815287221 */ /* 0x000fc60000000000 */
[----:B------:R-:W-:Y:S01]  /*0980*/  FADD R35, -R38, R35 ;  /* 0x0000002326237221 */ /* 0x000fe20000000100 */
[----:B------:R-:W-:-:S03]  /*0990*/  FADD R41, R21, R44 ;  /* 0x0000002c15297221 */ /* 0x000fc60000000000 */
[----:B------:R-:W-:Y:S01]  /*09a0*/  FFMA R35, R9, R35, R38 ;  /* 0x0000002309237223 */ /* 0x000fe20000000026 */
[----:B------:R-:W-:-:S04]  /*09b0*/  FADD R41, -R40, R41 ;  /* 0x0000002928297221 */ /* 0x000fc80000000100 */
[----:B------:R-:W-:Y:S01]  /*09c0*/  FFMA R38, R9, R41, R40 ;  /* 0x0000002909267223 */ /* 0x000fe20000000028 */
[--C-:B------:R-:W-:Y:S02]  /*09d0*/  SHF.R.U32.HI R40, RZ, 0x19, R13.reuse ;  /* 0x00000019ff287819 */ /* 0x100fe4000001160d */
[----:B------:R-:W-:Y:S02]  /*09e0*/  LEA R41, P0, R12, UR6, 0x2 ;  /* 0x000000060c297c11 */ /* 0x000fe4000f8010ff */
[----:B------:R-:W-:Y:S02]  /*09f0*/  LOP3.LUT R40, R40, 0x40, RZ, 0xc0, !PT ;  /* 0x0000004028287812 */ /* 0x000fe400078ec0ff */
[----:B------:R-:W-:Y:S02]  /*0a00*/  LEA.HI.X R43, R12, UR7, R13, 0x2, P0 ;  /* 0x000000070c2b7c11 */ /* 0x000fe400080f140d */
[----:B------:R-:W-:Y:S02]  /*0a10*/  LEA R13, P1, R14, UR6, 0x2 ;  /* 0x000000060e0d7c11 */ /* 0x000fe4000f8210ff */
[----:B------:R-:W-:-:S02]  /*0a20*/  IADD3 R12, P0, R40, R41, RZ ;  /* 0x00000029280c7210 */ /* 0x000fc40007f1e0ff */
[--C-:B------:R-:W-:Y:S02]  /*0a30*/  SHF.R.U32.HI R41, RZ, 0x19, R15.reuse ;  /* 0x00000019ff297819 */ /* 0x100fe4000001160f */
[----:B------:R-:W-:Y:S02]  /*0a40*/  LEA.HI.X R42, R14, UR7, R15, 0x2, P1 ;  /* 0x000000070e2a7c11 */ /* 0x000fe400088f140f */
[--C-:B--2---:R-:W-:Y:S02]  /*0a50*/  SHF.R.U32.HI R40, RZ, 0x19, R17.reuse ;  /* 0x00000019ff287819 */ /* 0x104fe40000011611 */
[----:B------:R-:W-:Y:S02]  /*0a60*/  LEA R15, P1, R16, UR6, 0x2 ;  /* 0x00000006100f7c11 */ /* 0x000fe4000f8210ff */
[----:B------:R-:W-:Y:S02]  /*0a70*/  LOP3.LUT R40, R40, 0x40, RZ, 0xc0, !PT ;  /* 0x0000004028287812 */ /* 0x000fe400078ec0ff */
[----:B------:R-:W-:Y:S01]  /*0a80*/  LEA.HI.X R14, R16, UR7, R17, 0x2, P1 ;  /* 0x00000007100e7c11 */ /* 0x000fe200088f1411 */
[----:B------:R-:W-:Y:S01]  /*0a90*/  IMAD.X R17, RZ, RZ, R43, P0 ;  /* 0x000000ffff117224 */ /* 0x000fe200000e062b */
[----:B------:R-:W-:-:S02]  /*0aa0*/  IADD3 R44, P0, R12, R25, RZ ;  /* 0x000000190c2c7210 */ /* 0x000fc40007f1e0ff */
[----:B------:R-:W-:Y:S02]  /*0ab0*/  IADD3 R40, P1, R40, R15, RZ ;  /* 0x0000000f28287210 */ /* 0x000fe40007f3e0ff */
[----:B------:R-:W-:Y:S02]  /*0ac0*/  IADD3.X R45, R17, R22, RZ, P0, !PT ;  /* 0x00000016112d7210 */ /* 0x000fe400007fe4ff */
[----:B------:R-:W-:Y:S02]  /*0ad0*/  LOP3.LUT R16, R41, 0x40, RZ, 0xc0, !PT ;  /* 0x0000004029107812 */ /* 0x000fe400078ec0ff */
[----:B------:R-:W-:Y:S02]  /*0ae0*/  IADD3.X R41, RZ, R14, RZ, P1, !PT ;  /* 0x0000000eff297210 */ /* 0x000fe40000ffe4ff */
[----:B------:R-:W-:Y:S01]  /*0af0*/  IADD3 R14, P1, R40, R25, RZ ;  /* 0x00000019280e7210 */ /* 0x000fe20007f3e0ff */
[----:B------:R-:W-:-:S04]  /*0b00*/  IMAD.WIDE R44, R23, 0x4, R44 ;  /* 0x00000004172c7825 */ /* 0x000fc800078e022c */
[----:B------:R-:W-:Y:S02]  /*0b10*/  IMAD.X R15, R41, 0x1, R22, P1 ;  /* 0x00000001290f7824 */ /* 0x000fe400008e0616 */
[----:B------:R-:W2:Y:S01]  /*0b20*/  LDG.E.EL R44, desc[UR4][R44.64] ;  /* 0x000000042c2c7981 */ /* 0x000ea2000c2e1900 */
[----:B------:R-:W-:-:S06]  /*0b30*/  IMAD.WIDE R14, R23, 0x4, R14 ;  /* 0x00000004170e7825 */ /* 0x000fcc00078e020e */
[----:B------:R-:W4:Y:S01]  /*0b40*/  LDG.E.EL R14, desc[UR4][R14.64] ;  /* 0x000000040e0e7981 */ /* 0x000f22000c2e1900 */
[----:B------:R-:W-:Y:S02]  /*0b50*/  IADD3 R16, P0, R16, R13, RZ ;  /* 0x0000000d10107210 */ /* 0x000fe40007f1e0ff */
[----:B------:R-:W-:-:S04]  /*0b60*/  SHF.R.U32.HI R43, RZ, 0x19, R19 ;  /* 0x00000019ff2b7819 */ /* 0x000fc80000011613 */
[----:B------:R-:W-:Y:S01]  /*0b70*/  LOP3.LUT R43, R43, 0x40, RZ, 0xc0, !PT ;  /* 0x000000402b2b7812 */ /* 0x000fe200078ec0ff */
[----:B--2---:R-:W-:Y:S01]  /*0b80*/  FADD R13, R21, R44 ;  /* 0x0000002c150d7221 */ /* 0x004fe20000000000 */
[----:B------:R-:W-:-:S04]  /*0b90*/  LEA R44, P1, R18, UR6, 0x2 ;  /* 0x00000006122c7c11 */ /* 0x000fc8000f8210ff */
[----:B------:R-:W-:Y:S02]  /*0ba0*/  LEA.HI.X R45, R18, UR7, R19, 0x2, P1 ;  /* 0x00000007122d7c11 */ /* 0x000fe400088f1413 */
[----:B------:R-:W-:Y:S01]  /*0bb0*/  IADD3.X R19, RZ, R42, RZ, P0, !PT ;  /* 0x0000002aff137210 */ /* 0x000fe200007fe4ff */
[----:B----4-:R-:W-:Y:S01]  /*0bc0*/  FADD R46, R21, R14 ;  /* 0x0000000e152e7221 */ /* 0x010fe20000000000 */
[----:B------:R-:W-:-:S03]  /*0bd0*/  IADD3 R14, P0, R16, R25, RZ ;  /* 0x00000019100e7210 */ /* 0x000fc60007f1e0ff */
[----:B------:R-:W-:Y:S02]  /*0be0*/  FADD R46, -R13, R46 ;  /* 0x0000002e0d2e7221 */ /* 0x000fe40000000100 */
[----:B------:R-:W-:Y:S02]  /*0bf0*/  IMAD.X R15, R19, 0x1, R22, P0 ;  /* 0x00000001130f7824 */ /* 0x000fe400000e0616 */
[----:B------:R-:W-:Y:S01]  /*0c00*/  FFMA R13, R10, R46, R13 ;  /* 0x0000002e0a0d7223 */ /* 0x000fe2000000000d */
[----:B------:R-:W-:Y:S01]  /*0c10*/  IMAD.WIDE R46, R23, 0x4, R14 ;  /* 0x00000004172e7825 */ /* 0x000fe200078e020e */
[----:B------:R-:W-:-:S04]  /*0c20*/  IADD3 R14, P0, R31, R12, RZ ;  /* 0x0000000c1f0e7210 */ /* 0x000fc80007f1e0ff */
[----:B------:R-:W-:Y:S01]  /*0c30*/  IADD3.X R15, R30, R17, RZ, P0, !PT ;  /* 0x000000111e0f7210 */ /* 0x000fe200007fe4ff */
[----:B------:R0:W2:Y:S01]  /*0c40*/  LDG.E.EL R42, desc[UR4][R46.64] ;  /* 0x000000042e2a7981 */ /* 0x0000a2000c2e1900 */
[----:B------:R-:W-:Y:S01]  /*0c50*/  IADD3 R18, P1, R43, R44, RZ ;  /* 0x0000002c2b127210 */ /* 0x000fe20007f3e0ff */
[----:B------:R-:W-:Y:S01]  /*0c60*/  IMAD.WIDE R48, R23, 0x4, R14 ;  /* 0x0000000417307825 */ /* 0x000fe200078e020e */
[----:B------:R-:W-:Y:S02]  /*0c70*/  IADD3 R14, P0, R31, R40, RZ ;  /* 0x000000281f0e7210 */ /* 0x000fe40007f1e0ff */
[----:B------:R-:W-:Y:S02]  /*0c80*/  IADD3.X R43, RZ, R45, RZ, P1, !PT ;  /* 0x0000002dff2b7210 */ /* 0x000fe40000ffe4ff */
[----:B------:R-:W-:Y:S01]  /*0c90*/  IADD3 R44, P1, R18, R25, RZ ;  /* 0x00000019122c7210 */ /* 0x000fe20007f3e0ff */
[----:B------:R-:W-:-:S03]  /*0ca0*/  IMAD.X R15, R30, 0x1, R41, P0 ;  /* 0x000000011e0f7824 */ /* 0x000fc600000e0629 */
[----:B------:R-:W-:Y:S01]  /*0cb0*/  IADD3.X R45, R43, R22, RZ, P1, !PT ;  /* 0x000000162b2d7210 */ /* 0x000fe20000ffe4ff */
[C---:B0-----:R-:W-:Y:S01]  /*0cc0*/  IMAD.WIDE R46, R23.reuse, 0x4, R14 ;  /* 0x00000004172e7825 */ /* 0x041fe200078e020e */
[----:B------:R-:W4:Y:S03]  /*0cd0*/  LDG.E.EL R22, desc[UR4][R48.64] ;  /* 0x0000000430167981 */ /* 0x000f26000c2e1900 */
[----:B------:R-:W-:Y:S01]  /*0ce0*/  IMAD.WIDE R44, R23, 0x4, R44 ;  /* 0x00000004172c7825 */ /* 0x000fe200078e022c */
[----:B------:R-:W5:Y:S04]  /*0cf0*/  LDG.E.EL.64 R14, desc[UR4][R26.64] ;  /* 0x000000041a0e7981 */ /* 0x000f68000c2e1b00 */
[----:B------:R-:W2:Y:S04]  /*0d00*/  LDG.E.EL R46, desc[UR4][R46.64] ;  /* 0x000000042e2e7981 */ /* 0x000ea8000c2e1900 */
[----:B------:R4:W3:Y:S02]  /*0d10*/  LDG.E.EL R44, desc[UR4][R44.64] ;  /* 0x000000042c2c7981 */ /* 0x0008e4000c2e1900 */
[C---:B----4-:R-:W-:Y:S01]  /*0d20*/  FADD R45, R21.reuse, R22 ;  /* 0x00000016152d7221 */ /* 0x050fe20000000000 */
[C---:B--2---:R-:W-:Y:S01]  /*0d30*/  FADD R22, R21.reuse, R46 ;  /* 0x0000002e15167221 */ /* 0x044fe20000000000 */
[----:B-----5:R-:W-:Y:S01]  /*0d40*/  SHF.R.U32.HI R46, RZ, 0x1b, R15 ;  /* 0x0000001bff2e7819 */ /* 0x020fe2000001160f */
[----:B---3--:R-:W-:-:S02]  /*0d50*/  FADD R25, R21, R44 ;  /* 0x0000002c15197221 */ /* 0x008fc40000000000 */
[----:B------:R-:W-:Y:S01]  /*0d60*/  FADD R22, -R45, R22 ;  /* 0x000000162d167221 */ /* 0x000fe20000000100 */
[----:B------:R-:W-:Y:S02]  /*0d70*/  IADD3 R44, P0, R31, R16, RZ ;  /* 0x000000101f2c7210 */ /* 0x000fe40007f1e0ff */
[----:B------:R-:W-:Y:S01]  /*0d80*/  LOP3.LUT R27, R46, 0x10, RZ, 0xc0, !PT ;  /* 0x000000102e1b7812 */ /* 0x000fe200078ec0ff */
[----:B------:R-:W-:Y:S01]  /*0d90*/  FFMA R22, R10, R22, R45 ;  /* 0x000000160a167223 */ /* 0x000fe2000000002d */
[----:B------:R-:W-:Y:S02]  /*0da0*/  IADD3.X R45, R30, R19, RZ, P0, !PT ;  /* 0x000000131e2d7210 */ /* 0x000fe400007fe4ff */
[----:B------:R-:W-:-:S04]  /*0db0*/  IADD3 R27, P0, R14, R27, RZ ;  /* 0x0000001b0e1b7210 */ /* 0x000fc80007f1e0ff */
[----:B------:R-:W-:Y:S02]  /*0dc0*/  IADD3.X R26, RZ, R15, RZ, P0, !PT ;  /* 0x0000000fff1a7210 */ /* 0x000fe400007fe4ff */
[----:B------:R-:W-:Y:S02]  /*0dd0*/  SHF.R.U32.HI R15, RZ, 0x1b, R29 ;  /* 0x0000001bff0f7819 */ /* 0x000fe4000001161d */
[----:B------:R-:W-:Y:S02]  /*0de0*/  IADD3 R14, P1, R31, R18, RZ ;  /* 0x000000121f0e7210 */ /* 0x000fe40007f3e0ff */
[----:B------:R-:W-:Y:S01]  /*0df0*/  LOP3.LUT R15, R15, 0x10, RZ, 0xc0, !PT ;  /* 0x000000100f0f7812 */ /* 0x000fe200078ec0ff */
[----:B------:R-:W-:-:S03]  /*0e00*/  FADD R42, R21, R42 ;  /* 0x0000002a152a7221 */ /* 0x000fc60000000000 */
[----:B------:R-:W-:Y:S01]  /*0e10*/  IADD3 R31, P0, R28, R15, RZ ;  /* 0x0000000f1c1f7210 */ /* 0x000fe20007f1e0ff */
[----:B------:R-:W-:Y:S02]  /*0e20*/  IMAD.X R15, R30, 0x1, R43, P1 ;  /* 0x000000011e0f7824 */ /* 0x000fe400008e062b */
[----:B------:R-:W-:Y:S01]  /*0e30*/  FADD R25, -R42, R25 ;  /* 0x000000192a197221 */ /* 0x000fe20000000100 */
[----:B------:R-:W-:Y:S01]  /*0e40*/  IMAD.WIDE R44, R23, 0x4, R44 ;  /* 0x00000004172c7825 */ /* 0x000fe200078e022c */
[----:B------:R-:W-:Y:S02]  /*0e50*/  IADD3.X R30, RZ, R29, RZ, P0, !PT ;  /* 0x0000001dff1e7210 */ /* 0x000fe400007fe4ff */
[----:B------:R-:W-:Y:S01]  /*0e60*/  SHF.L.U64.HI R28, R27, 0x6, R26 ;  /* 0x000000061b1c7819 */ /* 0x000fe2000001021a */
[----:B------:R-:W-:Y:S01]  /*0e70*/  IMAD.WIDE R14, R23, 0x4, R14 ;  /* 0x00000004170e7825 */ /* 0x000fe200078e020e */
[----:B------:R-:W-:-:S03]  /*0e80*/  SHF.L.U32 R27, R27, 0x6, RZ ;  /* 0x000000061b1b7819 */ /* 0x000fc600000006ff */
[----:B------:R-:W-:Y:S02]  /*0e90*/  IMAD.SHL.U32 R23, R31, 0x40, RZ ;  /* 0x000000401f177824 */ /* 0x000fe400078e00ff */
[----:B------:R-:W-:Y:S01]  /*0ea0*/  FFMA R25, R11, R25, R42 ;  /* 0x000000190b197223 */ /* 0x000fe2000000002a */
[----:B------:R-:W-:Y:S01]  /*0eb0*/  SHF.L.U64.HI R26, R31, 0x6, R30 ;  /* 0x000000061f1a7819 */ /* 0x000fe2000001021e */
[----:B------:R0:W2:Y:S01]  /*0ec0*/  LDG.E.EL R42, desc[UR4][R44.64] ;  /* 0x000000042c2a7981 */ /* 0x0000a2000c2e1900 */
[----:B------:R-:W-:-:S04]  /*0ed0*/  IADD3 R30, P0, R27, R2, RZ ;  /* 0x000000021b1e7210 */ /* 0x000fc80007f1e0ff */
[----:B------:R-:W-:Y:S02]  /*0ee0*/  IADD3.X R31, R28, R4, RZ, P0, !PT ;  /* 0x000000041c1f7210 */ /* 0x000fe400007fe4ff */
[----:B0-----:R-:W-:-:S04]  /*0ef0*/  IADD3 R44, P1, R23, R2, RZ ;  /* 0x00000002172c7210 */ /* 0x001fc80007f3e0ff */
[----:B------:R-:W-:Y:S02]  /*0f00*/  IADD3.X R45, R26, R4, RZ, P1, !PT ;  /* 0x000000041a2d7210 */ /* 0x000fe40000ffe4ff */
[----:B------:R-:W-:Y:S02]  /*0f10*/  IADD3 R4, P0, R20, R27, RZ ;  /* 0x0000001b14047210 */ /* 0x000fe40007f1e0ff */
[----:B------:R-:W-:Y:S01]  /*0f20*/  IADD3 R2, P1, R23, R20, RZ ;  /* 0x0000001417027210 */ /* 0x000fe20007f3e0ff */
[----:B------:R-:W-:Y:S01]  /*0f30*/  IMAD.SHL.U32 R29, R5, 0x100, RZ ;  /* 0x00000100051d7824 */ /* 0x000fe200078e00ff */
[----:B------:R-:W-:Y:S02]  /*0f40*/  IADD3.X R5, R3, R28, RZ, P0, !PT ;  /* 0x0000001c03057210 */ /* 0x000fe400007fe4ff */
[----:B------:R-:W-:-:S03]  /*0f50*/  IADD3.X R3, R26, R3, RZ, P1, !PT ;  /* 0x000000031a037210 */ /* 0x000fc60000ffe4ff */
[----:B------:R-:W-:Y:S01]  /*0f60*/  IMAD.WIDE R46, R29, 0x4, R2 ;  /* 0x000000041d2e7825 */ /* 0x000fe200078e0202 */
[----:B------:R-:W-:-:S05]  /*0f70*/  IADD3 R2, P0, R27, R24, RZ ;  /* 0x000000181b027210 */ /* 0x000fca0007f1e0ff */
[----:B------:R-:W-:Y:S02]  /*0f80*/  IMAD.X R3, R28, 0x1, R39, P0 ;  /* 0x000000011c037824 */ /* 0x000fe400000e0627 */
[----:B------:R-:W-:Y:S01]  /*0f90*/  IMAD.WIDE R52, R29, 0x4, R2 ;  /* 0x000000041d347825 */ /* 0x000fe200078e0202 */
[----:B------:R-:W-:-:S03]  /*0fa0*/  IADD3 R2, P0, R32, R27, RZ ;  /* 0x0000001b20027210 */ /* 0x000fc60007f1e0ff */
[C---:B------:R-:W-:Y:S01]  /*0fb0*/  IMAD.WIDE R48, R29.reuse, 0x4, R4 ;  /* 0x000000041d307825 */ /* 0x040fe200078e0204 */
[----:B------:R-:W-:Y:S02]  /*0fc0*/  IADD3.X R3, R33, R28, RZ, P0, !PT ;  /* 0x0000001c21037210 */ /* 0x000fe400007fe4ff */
[----:B------:R-:W-:Y:S01]  /*0fd0*/  IADD3 R4, P1, R23, R24, RZ ;  /* 0x0000001817047210 */ /* 0x000fe20007f3e0ff */
[C---:B------:R-:W-:Y:S01]  /*0fe0*/  IMAD.WIDE R50, R29.reuse, 0x4, R30 ;  /* 0x000000041d327825 */ /* 0x040fe200078e021e */
[----:B------:R0:W3:Y:S02]  /*0ff0*/  LDG.E.EL R20, desc[UR4][R48.64] ;  /* 0x0000000430147981 */ /* 0x0000e4000c2e1900 */
[----:B------:R-:W-:Y:S02]  /*1000*/  IADD3.X R5, R26, R39, RZ, P1, !PT ;  /* 0x000000271a057210 */ /* 0x000fe40000ffe4ff */
[----:B------:R-:W-:Y:S01]  /*1010*/  IADD3 R32, P1, R23, R32, RZ ;  /* 0x0000002017207210 */ /* 0x000fe20007f3e0ff */
[----:B------:R1:W4:Y:S01]  /*1020*/  LDG.E.EL R30, desc[UR4][R50.64] ;  /* 0x00000004321e7981 */ /* 0x000322000c2e1900 */
[----:B------:R-:W-:-:S03]  /*1030*/  IMAD.WIDE R44, R29, 0x4, R44 ;  /* 0x000000041d2c7825 */ /* 0x000fc600078e022c */
[----:B------:R5:W4:Y:S01]  /*1040*/  LDG.E.EL R39, desc[UR4][R52.64] ;  /* 0x0000000434277981 */ /* 0x000b22000c2e1900 */
[C---:B0-----:R-:W-:Y:S01]  /*1050*/  IMAD.WIDE R48, R29.reuse, 0x4, R2 ;  /* 0x000000041d307825 */ /* 0x041fe200078e0202 */
[----:B------:R-:W-:Y:S02]  /*1060*/  IADD3 R2, P0, R27, R12, RZ ;  /* 0x0000000c1b027210 */ /* 0x000fe40007f1e0ff */
[----:B------:R0:W4:Y:S01]  /*1070*/  LDG.E.EL R31, desc[UR4][R46.64] ;  /* 0x000000042e1f7981 */ /* 0x000122000c2e1900 */
[----:B------:R-:W-:Y:S01]  /*1080*/  IMAD.X R33, R26, 0x1, R33, P1 ;  /* 0x000000011a217824 */ /* 0x000fe200008e0621 */
[----:B------:R-:W-:Y:S01]  /*1090*/  IADD3.X R3, R28, R17, RZ, P0, !PT ;  /* 0x000000111c037210 */ /* 0x000fe200007fe4ff */
[C---:B-1----:R-:W-:Y:S01]  /*10a0*/  IMAD.WIDE R50, R29.reuse, 0x4, R4 ;  /* 0x000000041d327825 */ /* 0x042fe200078e0204 */
[----:B------:R-:W-:Y:S01]  /*10b0*/  IADD3 R4, P1, R23, R12, RZ ;  /* 0x0000000c17047210 */ /* 0x000fe20007f3e0ff */
[----:B------:R-:W4:Y:S02]  /*10c0*/  LDG.E.EL R44, desc[UR4][R44.64] ;  /* 0x000000042c2c7981 */ /* 0x000f24000c2e1900 */
[C---:B-----5:R-:W-:Y:S01]  /*10d0*/  IMAD.WIDE R52, R29.reuse, 0x4, R2 ;  /* 0x000000041d347825 */ /* 0x060fe200078e0202 */
[----:B------:R-:W-:Y:S01]  /*10e0*/  IADD3.X R5, R26, R17, RZ, P1, !PT ;  /* 0x000000111a057210 */ /* 0x000fe20000ffe4ff */
[----:B------:R1:W5:Y:S01]  /*10f0*/  LDG.E.EL R24, desc[UR4][R50.64] ;  /* 0x0000000432187981 */ /* 0x000362000c2e1900 */
[----:B------:R-:W-:Y:S01]  /*1100*/  IADD3 R2, P0, R40, R27, RZ ;  /* 0x0000001b28027210 */ /* 0x000fe20007f1e0ff */
[----:B0-----:R-:W-:Y:S01]  /*1110*/  IMAD.WIDE R46, R29, 0x4, R32 ;  /* 0x000000041d2e7825 */ /* 0x001fe200078e0220 */
[----:B------:R-:W-:Y:S01]  /*1120*/  IADD3 R40, P3, R23, R40, RZ ;  /* 0x0000002817287210 */ /* 0x000fe20007f7e0ff */
[----:B------:R-:W5:Y:S02]  /*1130*/  LDG.E.EL R32, desc[UR4][R48.64] ;  /* 0x0000000430207981 */ /* 0x000f64000c2e1900 */
[----:B------:R-:W-:-:S02]  /*1140*/  IMAD.X R3, R41, 0x1, R28, P0 ;  /* 0x0000000129037824 */ /* 0x000fc400000e061c */
[----:B------:R0:W5:Y:S01]  /*1150*/  LDG.E.EL R33, desc[UR4][R46.64] ;  /* 0x000000042e217981 */ /* 0x000162000c2e1900 */
[C---:B-1----:R-:W-:Y:S01]  /*1160*/  IMAD.WIDE R50, R29.reuse, 0x4, R4 ;  /* 0x000000041d327825 */ /* 0x042fe200078e0204 */
[----:B------:R-:W-:Y:S02]  /*1170*/  IADD3 R4, P0, R27, R16, RZ ;  /* 0x000000101b047210 */ /* 0x000fe40007f1e0ff */
[----:B------:R1:W5:Y:S04]  /*1180*/  LDG.E.EL R45, desc[UR4][R14.64] ;  /* 0x000000040e2d7981 */ /* 0x000368000c2e1900 */
[----:B------:R-:W5:Y:S01]  /*1190*/  LDG.E.EL R12, desc[UR4][R52.64] ;  /* 0x00000004340c7981 */ /* 0x000f62000c2e1900 */
[----:B0-----:R-:W-:Y:S02]  /*11a0*/  IADD3 R46, P1, R18, R27, RZ ;  /* 0x0000001b122e7210 */ /* 0x001fe40007f3e0ff */
[----:B------:R-:W-:Y:S01]  /*11b0*/  IADD3 R18, P4, R23, R18, RZ ;  /* 0x0000001217127210 */ /* 0x000fe20007f9e0ff */
[----:B------:R-:W-:Y:S01]  /*11c0*/  IMAD.X R41, R26, 0x1, R41, P3 ;  /* 0x000000011a297824 */ /* 0x000fe200018e0629 */
[----:B-1----:R-:W-:Y:S01]  /*11d0*/  IADD3 R14, P2, R23, R16, RZ ;  /* 0x00000010170e7210 */ /* 0x002fe20007f5e0ff */
[----:B------:R-:W-:Y:S01]  /*11e0*/  IMAD.WIDE R2, R29, 0x4, R2 ;  /* 0x000000041d027825 */ /* 0x000fe200078e0202 */
[----:B------:R-:W-:Y:S01]  /*11f0*/  IADD3.X R5, R28, R19, RZ, P0, !PT ;  /* 0x000000131c057210 */ /* 0x000fe200007fe4ff */
[----:B------:R-:W5:Y:S01]  /*1200*/  LDG.E.EL R17, desc[UR4][R50.64] ;  /* 0x0000000432117981 */ /* 0x000f62000c2e1900 */
[----:B------:R-:W-:-:S02]  /*1210*/  IADD3.X R15, R26, R19, RZ, P2, !PT ;  /* 0x000000131a0f7210 */ /* 0x000fc400017fe4ff */
[----:B------:R-:W-:Y:S01]  /*1220*/  IADD3.X R47, R43, R28, RZ, P1, !PT ;  /* 0x0000001c2b2f7210 */ /* 0x000fe20000ffe4ff */
[C---:B------:R-:W-:Y:S01]  /*1230*/  IMAD.WIDE R40, R29.reuse, 0x4, R40 ;  /* 0x000000041d287825 */ /* 0x040fe200078e0228 */
[----:B------:R-:W-:Y:S01]  /*1240*/  IADD3.X R19, R26, R43, RZ, P4, !PT ;  /* 0x0000002b1a137210 */ /* 0x000fe200027fe4ff */
[----:B------:R4:W5:Y:S01]  /*1250*/  LDG.E.EL R2, desc[UR4][R2.64] ;  /* 0x0000000402027981 */ /* 0x000962000c2e1900 */
[----:B------:R-:W0:Y:S01]  /*1260*/  LDC.64 R26, c[0x0][0x210] ;  /* 0x00008400ff1a7b82 */ /* 0x000e220000000a00 */
[C---:B------:R-:W-:Y:S02]  /*1270*/  IMAD.WIDE R4, R29.reuse, 0x4, R4 ;  /* 0x000000041d047825 */ /* 0x040fe400078e0204 */
[----:B------:R-:W5:Y:S02]  /*1280*/  LDG.E.EL R40, desc[UR4][R40.64] ;  /* 0x0000000428287981 */ /* 0x000f64000c2e1900 */
[C---:B------:R-:W-:Y:S02]  /*1290*/  IMAD.WIDE R14, R29.reuse, 0x4, R14 ;  /* 0x000000041d0e7825 */ /* 0x040fe400078e020e */
[----:B------:R1:W5:Y:S02]  /*12a0*/  LDG.E.EL R4, desc[UR4][R4.64] ;  /* 0x0000000404047981 */ /* 0x000364000c2e1900 */
[----:B------:R-:W-:-:S02]  /*12b0*/  IMAD.WIDE R46, R29, 0x4, R46 ;  /* 0x000000041d2e7825 */ /* 0x000fc400078e022e */
[----:B------:R0:W5:Y:S02]  /*12c0*/  LDG.E.EL R14, desc[UR4][R14.64] ;  /* 0x000000040e0e7981 */ /* 0x000164000c2e1900 */
[----:B------:R-:W-:Y:S02]  /*12d0*/  IMAD.WIDE R18, R29, 0x4, R18 ;  /* 0x000000041d127825 */ /* 0x000fe400078e0212 */
[----:B------:R-:W5:Y:S04]  /*12e0*/  LDG.E.EL R46, desc[UR4][R46.64] ;  /* 0x000000042e2e7981 */ /* 0x000f68000c2e1900 */
[----:B------:R-:W5:Y:S01]  /*12f0*/  LDG.E.EL R18, desc[UR4][R18.64] ;  /* 0x0000000412127981 */ /* 0x000f62000c2e1900 */
[----:B------:R-:W-:Y:S01]  /*1300*/  FADD R38, -R35, R38 ;  /* 0x0000002623267221 */ /* 0x000fe20000000100 */
[----:B0-----:R-:W-:-:S04]  /*1310*/  IMAD.WIDE R26, R0, 0x4, R26 ;  /* 0x00000004001a7825 */ /* 0x001fc800078e021a */
[----:B--2---:R-:W-:Y:S01]  /*1320*/  FADD R42, R21, R42 ;  /* 0x0000002a152a7221 */ /* 0x004fe20000000000 */
[C---:B---3--:R-:W-:Y:S01]  /*1330*/  FADD R20, R7.reuse, R20 ;  /* 0x0000001407147221 */ /* 0x048fe20000000000 */
[C---:B----4-:R-:W-:Y:S01]  /*1340*/  FADD R3, R7.reuse, R30 ;  /* 0x0000001e07037221 */ /* 0x050fe20000000000 */
[----:B------:R-:W-:-:S03]  /*1350*/  FADD R30, R7, R39 ;  /* 0x00000027071e7221 */ /* 0x000fc60000000000 */
[----:B-1----:R-:W-:Y:S01]  /*1360*/  FADD R5, -R3, R20 ;  /* 0x0000001403057221 */ /* 0x002fe20000000100 */
[----:B------:R-:W-:-:S03]  /*1370*/  FADD R28, R7, R31 ;  /* 0x0000001f071c7221 */ /* 0x000fc60000000000 */
[----:B------:R-:W-:Y:S01]  /*1380*/  FFMA R3, R8, R5, R3 ;  /* 0x0000000508037223 */ /* 0x000fe20000000003 */
[C---:B-----5:R-:W-:Y:S01]  /*1390*/  FADD R24, R7.reuse, R24 ;  /* 0x0000001807187221 */ /* 0x060fe20000000000 */
[C---:B------:R-:W-:Y:S01]  /*13a0*/  FADD R15, R7.reuse, R32 ;  /* 0x00000020070f7221 */ /* 0x040fe20000000000 */
[----:B------:R-:W-:-:S03]  /*13b0*/  FADD R33, R7, R33 ;  /* 0x0000002107217221 */ /* 0x000fc60000000000 */
[----:B------:R-:W-:Y:S01]  /*13c0*/  FADD R15, -R30, R15 ;  /* 0x0000000f1e0f7221 */ /* 0x000fe20000000100 */
[----:B------:R-:W-:Y:S01]  /*13d0*/  FADD R45, R21, R45 ;  /* 0x0000002d152d7221 */ /* 0x000fe20000000000 */
[----:B------:R-:W-:Y:S01]  /*13e0*/  FADD R21, R7, R44 ;  /* 0x0000002c07157221 */ /* 0x000fe20000000000 */
[----:B------:R-:W-:Y:S01]  /*13f0*/  FADD R33, -R24, R33 ;  /* 0x0000002118217221 */ /* 0x000fe20000000100 */
[----:B------:R-:W-:Y:S02]  /*1400*/  FFMA R5, R9, R15, R30 ;  /* 0x0000000f09057223 */ /* 0x000fe4000000001e */
[----:B------:R-:W-:Y:S01]  /*1410*/  FADD R20, -R21, R28 ;  /* 0x0000001c15147221 */ /* 0x000fe20000000100 */
[----:B------:R-:W-:Y:S01]  /*1420*/  FFMA R24, R9, R33, R24 ;  /* 0x0000002109187223 */ /* 0x000fe20000000018 */
[C---:B------:R-:W-:Y:S02]  /*1430*/  FADD R9, R7.reuse, R12 ;  /* 0x0000000c07097221 */ /* 0x040fe40000000000 */
[----:B------:R-:W-:Y:S01]  /*1440*/  FFMA R20, R8, R20, R21 ;  /* 0x0000001408147223 */ /* 0x000fe20000000015 */
[C---:B------:R-:W-:Y:S01]  /*1450*/  FADD R17, R7.reuse, R17 ;  /* 0x0000001107117221 */ /* 0x040fe20000000000 */
[----:B------:R-:W-:Y:S01]  /*1460*/  FADD R16, -R42, R45 ;  /* 0x0000002d2a107221 */ /* 0x000fe20000000100 */
[C---:B------:R-:W-:Y:S01]  /*1470*/  FADD R2, R7.reuse, R2 ;  /* 0x0000000207027221 */ /* 0x040fe20000000000 */
[C---:B------:R-:W-:Y:S01]  /*1480*/  FADD R40, R7.reuse, R40 ;  /* 0x0000002807287221 */ /* 0x040fe20000000000 */
[C---:B------:R-:W-:Y:S01]  /*1490*/  FADD R4, R7.reuse, R4 ;  /* 0x0000000407047221 */ /* 0x040fe20000000000 */
[C---:B------:R-:W-:Y:S01]  /*14a0*/  FADD R14, R7.reuse, R14 ;  /* 0x0000000e070e7221 */ /* 0x040fe20000000000 */
[----:B------:R-:W-:Y:S01]  /*14b0*/  FADD R15, R7, R46 ;  /* 0x0000002e070f7221 */ /* 0x000fe20000000000 */
[----:B------:R-:W-:Y:S01]  /*14c0*/  FADD R40, -R17, R40 ;  /* 0x0000002811287221 */ /* 0x000fe20000000100 */
[----:B------:R-:W-:-:S02]  /*14d0*/  FADD R7, R7, R18 ;  /* 0x0000001207077221 */ /* 0x000fc40000000000 */
[----:B------:R-:W-:Y:S01]  /*14e0*/  FADD R8, -R4, R15 ;  /* 0x0000000f04087221 */ /* 0x000fe20000000100 */
[----:B------:R-:W-:Y:S01]  /*14f0*/  FADD R2, -R9, R2 ;  /* 0x0000000209027221 */ /* 0x000fe20000000100 */
[----:B------:R-:W-:Y:S01]  /*1500*/  FADD R15, -R14, R7 ;  /* 0x000000070e0f7221 */ /* 0x000fe20000000100 */
[C---:B------:R-:W-:Y:S01]  /*1510*/  FFMA R40, R10.reuse, R40, R17 ;  /* 0x000000280a287223 */ /* 0x040fe20000000011 */
[C---:B------:R-:W-:Y:S01]  /*1520*/  FFMA R16, R11.reuse, R16, R42 ;  /* 0x000000100b107223 */ /* 0x040fe2000000002a */
[----:B------:R-:W-:Y:S01]  /*1530*/  FFMA R7, R10, R2, R9 ;  /* 0x000000020a077223 */ /* 0x000fe20000000009 */
[C---:B------:R-:W-:Y:S01]  /*1540*/  FFMA R17, R11.reuse, R8, R4 ;  /* 0x000000080b117223 */ /* 0x040fe20000000004 */
[----:B------:R-:W-:Y:S01]  /*1550*/  FFMA R14, R11, R15, R14 ;  /* 0x0000000f0b0e7223 */ /* 0x000fe2000000000e */
[----:B------:R-:W-:Y:S01]  /*1560*/  FADD R8, -R37, R34 ;  /* 0x0000002225087221 */ /* 0x000fe20000000100 */
[----:B------:R-:W-:Y:S01]  /*1570*/  FADD R10, -R13, R22 ;  /* 0x000000160d0a7221 */ /* 0x000fe20000000100 */
[----:B------:R-:W-:Y:S01]  /*1580*/  FADD R16, -R25, R16 ;  /* 0x0000001019107221 */ /* 0x000fe20000000100 */
[----:B------:R-:W-:Y:S01]  /*1590*/  FADD R20, -R3, R20 ;  /* 0x0000001403147221 */ /* 0x000fe20000000100 */
[----:B------:R-:W-:Y:S01]  /*15a0*/  FADD R24, -R5, R24 ;  /* 0x0000001805187221 */ /* 0x000fe20000000100 */
[----:B------:R-:W-:Y:S01]  /*15b0*/  FADD R40, -R7, R40 ;  /* 0x0000002807287221 */ /* 0x000fe20000000100 */
[----:B------:R-:W-:Y:S01]  /*15c0*/  FADD R14, -R17, R14 ;  /* 0x0000000e110e7221 */ /* 0x000fe20000000100 */
[C---:B------:R-:W-:Y:S01]  /*15d0*/  FFMA R8, R6.reuse, R8, R37 ;  /* 0x0000000806087223 */ /* 0x040fe20000000025 */
[C---:B------:R-:W-:Y:S01]  /*15e0*/  FFMA R9, R6.reuse, R38, R35 ;  /* 0x0000002606097223 */ /* 0x040fe20000000023 */
[C---:B------:R-:W-:Y:S01]  /*15f0*/  FFMA R10, R6.reuse, R10, R13 ;  /* 0x0000000a060a7223 */ /* 0x040fe2000000000d */
[----:B------:R-:W-:Y:S01]  /*1600*/  FFMA R11, R6, R16, R25 ;  /* 0x00000010060b7223 */ /* 0x000fe20000000019 */
[C---:B------:R-:W-:Y:S01]  /*1610*/  FFMA R20, R36.reuse, R20, R3 ;  /* 0x0000001424147223 */ /* 0x040fe20000000003 */
[C---:B------:R-:W-:Y:S01]  /*1620*/  FFMA R21, R36.reuse, R24, R5 ;  /* 0x0000001824157223 */ /* 0x040fe20000000005 */
[C---:B------:R-:W-:Y:S01]  /*1630*/  FFMA R22, R36.reuse, R40, R7 ;  /* 0x0000002824167223 */ /* 0x040fe20000000007 */
[----:B------:R-:W-:Y:S01]  /*1640*/  FFMA R23, R36, R14, R17 ;  /* 0x0000000e24177223 */ /* 0x000fe20000000011 */
[----:B------:R-:W-:Y:S04]  /*1650*/  STG.E.128 desc[UR4][R26.64], R8 ;  /* 0x000000081a007986 */ /* 0x000fe8000c101d04 */
[----:B------:R-:W-:Y:S01]  /*1660*/  STG.E.128 desc[UR4][R26.64+0x800], R20 ;  /* 0x000800141a007986 */ /* 0x000fe2000c101d04 */
[----:B------:R-:W-:Y:S05]  /*1670*/  EXIT ;  /* 0x000000000000794d */ /* 0x000fea0003800000 */
.L_x_0:
[----:B------:R-:W-:-:S00]  /*1680*/  BRA `(.L_x_0) ;  /* 0xfffffffc00fc7947 */ /* 0x000fc0000383ffff */
[----:B------:R-:W-:-:S00]  /*1690*/  NOP ;  /* 0x0000000000007918 */ /* 0x000fc00000000000 */
        /* <DEDUP_REMOVED lines=14> */
.L_x_1:


//--------------------- .nv.constant0.triton_poi_fused__unsafe_index_add_convolution_mul_sub_30 --------------------------
	.section	.nv.constant0.triton_poi_fused__unsafe_index_add_convolution_mul_sub_30,"a",@progbits
	.sectionflags	@""
	.align	4
.nv.constant0.triton_poi_fused__unsafe_index_add_convolution_mul_sub_30:
	.zero		604
